	.headerflags	@"EF_CUDA_TEXMODE_UNIFIED EF_CUDA_64BIT_ADDRESS EF_CUDA_ACCELERATORS EF_CUDA_SM90 EF_CUDA_VIRTUAL_SM(EF_CUDA_SM90)"
	.elftype	@"ET_EXEC"


//--------------------- .nv.info                  --------------------------
	.section	.nv.info,"",@"SHT_CUDA_INFO"
	.align	4


	//----- nvinfo : EIATTR_REGCOUNT
	.align		4
        /*0000*/ 	.byte	0x04, 0x2f
        /*0002*/ 	.short	(.L_1 - .L_0)
	.align		4
.L_0:
        /*0004*/ 	.word	index@(triton_poi_fused_add_convolution_4)
        /*0008*/ 	.word	0x00000014


	//----- nvinfo : EIATTR_MIN_STACK_SIZE
	.align		4
.L_1:
        /*000c*/ 	.byte	0x04, 0x12
        /*000e*/ 	.short	(.L_3 - .L_2)
	.align		4
.L_2:
        /*0010*/ 	.word	index@(triton_poi_fused_add_convolution_4)
        /*0014*/ 	.word	0x00000000


	//----- nvinfo : EIATTR_FRAME_SIZE
	.align		4
.L_3:
        /*0018*/ 	.byte	0x04, 0x11
        /*001a*/ 	.short	(.L_5 - .L_4)
	.align		4
.L_4:
        /*001c*/ 	.word	index@(triton_poi_fused_add_convolution_4)
        /*0020*/ 	.word	0x00000000


	//----- nvinfo : EIATTR_MIN_STACK_SIZE
	.align		4
.L_5:
        /*0024*/ 	.byte	0x04, 0x12
        /*0026*/ 	.short	(.L_7 - .L_6)
	.align		4
.L_6:
        /*0028*/ 	.word	index@(triton_poi_fused_add_convolution_4)
        /*002c*/ 	.word	0x00000000
.L_7:


//--------------------- .nv.info.triton_poi_fused_add_convolution_4 --------------------------
	.section	.nv.info.triton_poi_fused_add_convolution_4,"",@"SHT_CUDA_INFO"
	.sectionflags	@""
	.align	4


	//----- nvinfo : EIATTR_CUDA_API_VERSION
	.align		4
        /*0000*/ 	.byte	0x04, 0x37
        /*0002*/ 	.short	(.L_9 - .L_8)
.L_8:
        /*0004*/ 	.word	0x0000007c


	//----- nvinfo : EIATTR_KPARAM_INFO
	.align		4
.L_9:
        /*0008*/ 	.byte	0x04, 0x17
        /*000a*/ 	.short	(.L_11 - .L_10)
.L_10:
        /*000c*/ 	.word	0x00000000
        /*0010*/ 	.short	0x0004
        /*0012*/ 	.short	0x0020
        /*0014*/ 	.byte	0x00, 0xf0, 0x11, 0x00


	//----- nvinfo : EIATTR_KPARAM_INFO
	.align		4
.L_11:
        /*0018*/ 	.byte	0x04, 0x17
        /*001a*/ 	.short	(.L_13 - .L_12)
.L_12:
        /*001c*/ 	.word	0x00000000
        /*0020*/ 	.short	0x0003
        /*0022*/ 	.short	0x0018
        /*0024*/ 	.byte	0x00, 0xf4, 0x21, 0x00


	//----- nvinfo : EIATTR_KPARAM_INFO
	.align		4
.L_13:
        /*0028*/ 	.byte	0x04, 0x17
        /*002a*/ 	.short	(.L_15 - .L_14)
.L_14:
        /*002c*/ 	.word	0x00000000
        /*0030*/ 	.short	0x0002
        /*0032*/ 	.short	0x0010
        /*0034*/ 	.byte	0x00, 0xf4, 0x21, 0x00


	//----- nvinfo : EIATTR_KPARAM_INFO
	.align		4
.L_15:
        /*0038*/ 	.byte	0x04, 0x17
        /*003a*/ 	.short	(.L_17 - .L_16)
.L_16:
        /*003c*/ 	.word	0x00000000
        /*0040*/ 	.short	0x0001
        /*0042*/ 	.short	0x0008
        /*0044*/ 	.byte	0x00, 0xf4, 0x21, 0x00


	//----- nvinfo : EIATTR_KPARAM_INFO
	.align		4
.L_17:
        /*0048*/ 	.byte	0x04, 0x17
        /*004a*/ 	.short	(.L_19 - .L_18)
.L_18:
        /*004c*/ 	.word	0x00000000
        /*0050*/ 	.short	0x0000
        /*0052*/ 	.short	0x0000
        /*0054*/ 	.byte	0x00, 0xf4, 0x21, 0x00


	//----- nvinfo : EIATTR_SPARSE_MMA_MASK
	.align		4
.L_19:
        /*0058*/ 	.byte	0x03, 0x50
        /*005a*/ 	.short	0x0000


	//----- nvinfo : EIATTR_MAXREG_COUNT
	.align		4
        /*005c*/ 	.byte	0x03, 0x1b
        /*005e*/ 	.short	0x00ff


	//----- nvinfo : EIATTR_EXIT_INSTR_OFFSETS
	.align		4
        /*0060*/ 	.byte	0x04, 0x1c
        /*0062*/ 	.short	(.L_21 - .L_20)


	//   ....[0]....
.L_20:
        /*0064*/ 	.word	0x000002e0


	//   ....[1]....
        /*0068*/ 	.word	0x00000300


	//----- nvinfo : EIATTR_REQNTID
	.align		4
.L_21:
        /*006c*/ 	.byte	0x04, 0x10
        /*006e*/ 	.short	(.L_23 - .L_22)
.L_22:
        /*0070*/ 	.word	0x00000080
        /*0074*/ 	.word	0x00000001
        /*0078*/ 	.word	0x00000001


	//----- nvinfo : EIATTR_CBANK_PARAM_SIZE
	.align		4
.L_23:
        /*007c*/ 	.byte	0x03, 0x19
        /*007e*/ 	.short	0x0024


	//----- nvinfo : EIATTR_PARAM_CBANK
	.align		4
        /*0080*/ 	.byte	0x04, 0x0a
        /*0082*/ 	.short	(.L_25 - .L_24)
	.align		4
.L_24:
        /*0084*/ 	.word	index@(.nv.constant0.triton_poi_fused_add_convolution_4)
        /*0088*/ 	.short	0x0210
        /*008a*/ 	.short	0x0024


	//----- nvinfo : EIATTR_SW_WAR
	.align		4
.L_25:
        /*008c*/ 	.byte	0x04, 0x36
        /*008e*/ 	.short	(.L_27 - .L_26)
.L_26:
        /*0090*/ 	.word	0x00000008
.L_27:


//--------------------- .nv.callgraph             --------------------------
	.section	.nv.callgraph,"",@"SHT_CUDA_CALLGRAPH"
	.align	4
	.sectionentsize	8
	.align		4
        /*0000*/ 	.word	0x00000000
	.align		4
        /*0004*/ 	.word	0xffffffff
	.align		4
        /*0008*/ 	.word	0x00000000
	.align		4
        /*000c*/ 	.word	0xfffffffe
	.align		4
        /*0010*/ 	.word	0x00000000
	.align		4
        /*0014*/ 	.word	0xfffffffd
	.align		4
        /*0018*/ 	.word	0x00000000
	.align		4
        /*001c*/ 	.word	0xfffffffc


//--------------------- .text.triton_poi_fused_add_convolution_4 --------------------------
	.section	.text.triton_poi_fused_add_convolution_4,"ax",@progbits
	.align	128
        .global         triton_poi_fused_add_convolution_4
        .type           triton_poi_fused_add_convolution_4,@function
        .size           triton_poi_fused_add_convolution_4,(.L_x_1 - triton_poi_fused_add_convolution_4)
        .other          triton_poi_fused_add_convolution_4,@"STO_CUDA_ENTRY STV_DEFAULT"
triton_poi_fused_add_convolution_4:
.text.triton_poi_fused_add_convolution_4:
[----:B------:R-:W0:Y:S01]  /*0000*/  LDC R1, c[0x0][0x28] ;  /* 0x00000a00ff017b82 */ /* 0x000e220000000800 */
[----:B------:R-:W1:Y:S07]  /*0010*/  S2R R0, SR_TID.X ;  /* 0x0000000000007919 */ /* 0x000e6e0000002100 */
[----:B------:R-:W2:Y:S01]  /*0020*/  LDC.64 R8, c[0x0][0x218] ;  /* 0x00008600ff087b82 */ /* 0x000ea20000000a00 */
[----:B------:R-:W-:Y:S01]  /*0030*/  IMAD.MOV.U32 R17, RZ, RZ, RZ ;  /* 0x000000ffff117224 */ /* 0x000fe200078e00ff */
[----:B------:R-:W-:Y:S01]  /*0040*/  ULDC.64 UR4, c[0x0][0x208] ;  /* 0x0000820000047ab9 */ /* 0x000fe20000000a00 */
[----:B------:R-:W3:Y:S05]  /*0050*/  S2R R11, SR_CTAID.X ;  /* 0x00000000000b7919 */ /* 0x000eea0000002500 */
[----:B------:R-:W4:Y:S08]  /*0060*/  LDC.64 R6, c[0x0][0x228] ;  /* 0x00008a00ff067b82 */ /* 0x000f300000000a00 */
[----:B------:R-:W5:Y:S08]  /*0070*/  LDC.64 R4, c[0x0][0x220] ;  /* 0x00008800ff047b82 */ /* 0x000f700000000a00 */
[----:B------:R-:W2:Y:S01]  /*0080*/  LDC.64 R2, c[0x0][0x210] ;  /* 0x00008400ff027b82 */ /* 0x000ea20000000a00 */
[----:B-1----:R-:W-:Y:S01]  /*0090*/  IMAD.SHL.U32 R0, R0, 0x2, RZ ;  /* 0x0000000200007824 */ /* 0x002fe200078e00ff */
[----:B---3--:R-:W-:-:S04]  /*00a0*/  SHF.R.S32.HI R10, RZ, 0x17, R11 ;  /* 0x00000017ff0a7819 */ /* 0x008fc8000001140b */
[----:B------:R-:W-:Y:S02]  /*00b0*/  LOP3.LUT R0, R0, 0xfe, RZ, 0xc0, !PT ;  /* 0x000000fe00007812 */ /* 0x000fe400078ec0ff */
[----:B------:R-:W-:-:S03]  /*00c0*/  SGXT R10, R10, 0x1 ;  /* 0x000000010a0a781a */ /* 0x000fc60000000200 */
[----:B------:R-:W-:-:S05]  /*00d0*/  IMAD R11, R11, 0x100, R0 ;  /* 0x000001000b0b7824 */ /* 0x000fca00078e0200 */
[-C--:B------:R-:W-:Y:S01]  /*00e0*/  LEA.HI R10, R10, R11.reuse, RZ, 0x6 ;  /* 0x0000000b0a0a7211 */ /* 0x080fe200078f30ff */
[----:B0-2---:R-:W-:Y:S01]  /*00f0*/  IMAD.WIDE R2, R11, 0x4, R2 ;  /* 0x000000040b027825 */ /* 0x005fe200078e0202 */
[----:B------:R-:W-:Y:S02]  /*0100*/  SHF.R.S32.HI R0, RZ, 0x1f, R11 ;  /* 0x0000001fff007819 */ /* 0x000fe4000001140b */
[----:B------:R-:W-:Y:S02]  /*0110*/  SHF.R.S32.HI R10, RZ, 0x6, R10 ;  /* 0x00000006ff0a7819 */ /* 0x000fe4000001140a */
[----:B------:R-:W-:Y:S02]  /*0120*/  LEA.HI R12, R0, R11, RZ, 0x8 ;  /* 0x0000000b000c7211 */ /* 0x000fe400078f40ff */
[----:B------:R-:W-:Y:S02]  /*0130*/  LEA.HI R0, R10, R10, RZ, 0x2 ;  /* 0x0000000a0a007211 */ /* 0x000fe400078f10ff */
[----:B------:R-:W-:-:S02]  /*0140*/  LOP3.LUT R14, R12, 0xffffff00, RZ, 0xc0, !PT ;  /* 0xffffff000c0e7812 */ /* 0x000fc400078ec0ff */
[----:B------:R-:W-:Y:S01]  /*0150*/  LOP3.LUT R13, R0, 0xfffffffc, RZ, 0xc0, !PT ;  /* 0xfffffffc000d7812 */ /* 0x000fe200078ec0ff */
[----:B------:R-:W-:Y:S01]  /*0160*/  HFMA2.MMA R0, -RZ, RZ, 0, 0 ;  /* 0x00000000ff007435 */ /* 0x000fe200000001ff */
[----:B------:R-:W-:Y:S01]  /*0170*/  SHF.R.S32.HI R12, RZ, 0x8, R12 ;  /* 0x00000008ff0c7819 */ /* 0x000fe2000001140c */
[C---:B------:R-:W-:Y:S01]  /*0180*/  IMAD.IADD R15, R11.reuse, 0x1, -R14 ;  /* 0x000000010b0f7824 */ /* 0x040fe200078e0a0e */
[----:B------:R-:W-:Y:S02]  /*0190*/  ISETP.GE.AND P0, PT, R11, 0x400, PT ;  /* 0x000004000b00780c */ /* 0x000fe40003f06270 */
[----:B------:R-:W-:Y:S01]  /*01a0*/  IADD3 R13, R10, -R13, RZ ;  /* 0x8000000d0a0d7210 */ /* 0x000fe20007ffe0ff */
[----:B------:R-:W-:Y:S01]  /*01b0*/  IMAD R15, R12, 0x180, R15 ;  /* 0x000001800c0f7824 */ /* 0x000fe200078e020f */
[----:B------:R-:W-:-:S03]  /*01c0*/  CS2R R10, SRZ ;  /* 0x00000000000a7805 */ /* 0x000fc6000001ff00 */
[----:B------:R-:W-:-:S04]  /*01d0*/  IMAD.WIDE R8, R13, 0x4, R8 ;  /* 0x000000040d087825 */ /* 0x000fc800078e0208 */
[----:B----4-:R-:W-:Y:S01]  /*01e0*/  IMAD.WIDE R6, R13, 0x4, R6 ;  /* 0x000000040d067825 */ /* 0x010fe200078e0206 */
[----:B------:R-:W-:Y:S01]  /*01f0*/  CS2R R12, SRZ ;  /* 0x00000000000c7805 */ /* 0x000fe2000001ff00 */
[----:B------:R-:W2:Y:S02]  /*0200*/  @!P0 LDG.E.64 R10, desc[UR4][R2.64] ;  /* 0x00000004020a8981 */ /* 0x000ea4000c1e1b00 */
[----:B-----5:R-:W-:Y:S01]  /*0210*/  IMAD.WIDE R4, R15, 0x4, R4 ;  /* 0x000000040f047825 */ /* 0x020fe200078e0204 */
[----:B------:R-:W-:Y:S01]  /*0220*/  CS2R R14, SRZ ;  /* 0x00000000000e7805 */ /* 0x000fe2000001ff00 */
[----:B------:R-:W3:Y:S04]  /*0230*/  @!P0 LDG.E.EL R17, desc[UR4][R6.64] ;  /* 0x0000000406118981 */ /* 0x000ee8000c2e1900 */
[----:B------:R-:W4:Y:S04]  /*0240*/  @!P0 LDG.E.EL R12, desc[UR4][R6.64] ;  /* 0x00000004060c8981 */ /* 0x000f28000c2e1900 */
[----:B------:R-:W3:Y:S04]  /*0250*/  @!P0 LDG.E.64 R14, desc[UR4][R4.64] ;  /* 0x00000004040e8981 */ /* 0x000ee8000c1e1b00 */
[----:B------:R-:W2:Y:S04]  /*0260*/  @!P0 LDG.E.EL R13, desc[UR4][R8.64] ;  /* 0x00000004080d8981 */ /* 0x000ea8000c2e1900 */
[----:B------:R-:W5:Y:S01]  /*0270*/  @!P0 LDG.E.EL R0, desc[UR4][R8.64] ;  /* 0x0000000408008981 */ /* 0x000f62000c2e1900 */
[----:B---3--:R-:W-:Y:S01]  /*0280*/  FADD R17, R17, R14 ;  /* 0x0000000e11117221 */ /* 0x008fe20000000000 */
[----:B----4-:R-:W-:Y:S01]  /*0290*/  FADD R15, R12, R15 ;  /* 0x0000000f0c0f7221 */ /* 0x010fe20000000000 */
[----:B--2---:R-:W-:Y:S01]  /*02a0*/  FADD R10, R13, R10 ;  /* 0x0000000a0d0a7221 */ /* 0x004fe20000000000 */
[----:B-----5:R-:W-:-:S03]  /*02b0*/  FADD R0, R0, R11 ;  /* 0x0000000b00007221 */ /* 0x020fc60000000000 */
[----:B------:R-:W-:Y:S01]  /*02c0*/  FADD R10, R10, R17 ;  /* 0x000000110a0a7221 */ /* 0x000fe20000000000 */
[----:B------:R-:W-:Y:S01]  /*02d0*/  FADD R11, R0, R15 ;  /* 0x0000000f000b7221 */ /* 0x000fe20000000000 */
[----:B------:R-:W-:Y:S06]  /*02e0*/  @P0 EXIT ;  /* 0x000000000000094d */ /* 0x000fec0003800000 */
[----:B------:R-:W-:Y:S01]  /*02f0*/  STG.E.64 desc[UR4][R2.64], R10 ;  /* 0x0000000a02007986 */ /* 0x000fe2000c101b04 */
[----:B------:R-:W-:Y:S05]  /*0300*/  EXIT ;  /* 0x000000000000794d */ /* 0x000fea0003800000 */
.L_x_0:
[----:B------:R-:W-:-:S00]  /*0310*/  BRA `(.L_x_0) ;  /* 0xfffffffc00fc7947 */ /* 0x000fc0000383ffff */
[----:B------:R-:W-:-:S00]  /*0320*/  NOP ;  /* 0x0000000000007918 */ /* 0x000fc00000000000 */
        /* <DEDUP_REMOVED lines=13> */
.L_x_1:


//--------------------- .nv.constant0.triton_poi_fused_add_convolution_4 --------------------------
	.section	.nv.constant0.triton_poi_fused_add_convolution_4,"a",@progbits
	.sectionflags	@""
	.align	4
.nv.constant0.triton_poi_fused_add_convolution_4:
	.zero		564
